//
// Generated by NVIDIA NVVM Compiler
//
// Compiler Build ID: CL-36424714
// Cuda compilation tools, release 13.0, V13.0.88
// Based on NVVM 20.0.0
//

.version 9.0
.target sm_100
.address_size 64

	// .globl	_Z9coalescedPfi

.visible .entry _Z9coalescedPfi(
	.param .u64 .ptr .align 1 _Z9coalescedPfi_param_0,
	.param .u32 _Z9coalescedPfi_param_1
)
{
	.reg .pred 	%p<7>;
	.reg .b32 	%r<31>;
	.reg .b32 	%f<11>;
	.reg .b64 	%rd<11>;

	ld.param.u64 	%rd2, [_Z9coalescedPfi_param_0];
	ld.param.u32 	%r12, [_Z9coalescedPfi_param_1];
	cvta.to.global.u64 	%rd1, %rd2;
	mov.u32 	%r13, %ctaid.x;
	mov.u32 	%r14, %ntid.x;
	mov.u32 	%r15, %tid.x;
	mad.lo.s32 	%r29, %r13, %r14, %r15;
	mov.u32 	%r16, %nctaid.x;
	mul.lo.s32 	%r2, %r16, %r14;
	setp.ge.s32 	%p1, %r29, %r12;
	@%p1 bra 	$L__BB0_7;
	add.s32 	%r17, %r29, %r2;
	max.s32 	%r18, %r12, %r17;
	setp.lt.s32 	%p2, %r17, %r12;
	selp.u32 	%r19, 1, 0, %p2;
	add.s32 	%r20, %r17, %r19;
	sub.s32 	%r21, %r18, %r20;
	div.u32 	%r22, %r21, %r2;
	add.s32 	%r3, %r22, %r19;
	and.b32  	%r23, %r3, 3;
	setp.eq.s32 	%p3, %r23, 3;
	@%p3 bra 	$L__BB0_4;
	add.s32 	%r24, %r3, 1;
	and.b32  	%r25, %r24, 3;
	neg.s32 	%r27, %r25;
$L__BB0_3:
	.pragma "nounroll";
	mul.wide.s32 	%rd3, %r29, 4;
	add.s64 	%rd4, %rd1, %rd3;
	ld.global.f32 	%f1, [%rd4];
	add.f32 	%f2, %f1, %f1;
	st.global.f32 	[%rd4], %f2;
	add.s32 	%r29, %r29, %r2;
	add.s32 	%r27, %r27, 1;
	setp.ne.s32 	%p4, %r27, 0;
	@%p4 bra 	$L__BB0_3;
$L__BB0_4:
	setp.lt.u32 	%p5, %r3, 3;
	@%p5 bra 	$L__BB0_7;
	mul.wide.s32 	%rd7, %r2, 4;
	shl.b32 	%r26, %r2, 2;
$L__BB0_6:
	mul.wide.s32 	%rd5, %r29, 4;
	add.s64 	%rd6, %rd1, %rd5;
	ld.global.f32 	%f3, [%rd6];
	add.f32 	%f4, %f3, %f3;
	st.global.f32 	[%rd6], %f4;
	add.s64 	%rd8, %rd6, %rd7;
	ld.global.f32 	%f5, [%rd8];
	add.f32 	%f6, %f5, %f5;
	st.global.f32 	[%rd8], %f6;
	add.s64 	%rd9, %rd8, %rd7;
	ld.global.f32 	%f7, [%rd9];
	add.f32 	%f8, %f7, %f7;
	st.global.f32 	[%rd9], %f8;
	add.s64 	%rd10, %rd9, %rd7;
	ld.global.f32 	%f9, [%rd10];
	add.f32 	%f10, %f9, %f9;
	st.global.f32 	[%rd10], %f10;
	add.s32 	%r29, %r26, %r29;
	setp.lt.s32 	%p6, %r29, %r12;
	@%p6 bra 	$L__BB0_6;
$L__BB0_7:
	ret;

}
	// .globl	_Z12nonCoalescedPfii
.visible .entry _Z12nonCoalescedPfii(
	.param .u64 .ptr .align 1 _Z12nonCoalescedPfii_param_0,
	.param .u32 _Z12nonCoalescedPfii_param_1,
	.param .u32 _Z12nonCoalescedPfii_param_2
)
{
	.reg .pred 	%p<7>;
	.reg .b32 	%r<48>;
	.reg .b32 	%f<11>;
	.reg .b64 	%rd<18>;

	ld.param.u64 	%rd2, [_Z12nonCoalescedPfii_param_0];
	ld.param.u32 	%r16, [_Z12nonCoalescedPfii_param_1];
	ld.param.u32 	%r17, [_Z12nonCoalescedPfii_param_2];
	cvta.to.global.u64 	%rd1, %rd2;
	mov.u32 	%r18, %ctaid.x;
	mov.u32 	%r19, %ntid.x;
	mov.u32 	%r20, %tid.x;
	mad.lo.s32 	%r46, %r18, %r19, %r20;
	mov.u32 	%r21, %nctaid.x;
	mul.lo.s32 	%r2, %r21, %r19;
	setp.ge.s32 	%p1, %r46, %r16;
	@%p1 bra 	$L__BB1_6;
	add.s32 	%r22, %r46, %r2;
	max.s32 	%r23, %r16, %r22;
	setp.lt.s32 	%p2, %r22, %r16;
	selp.u32 	%r24, 1, 0, %p2;
	add.s32 	%r25, %r22, %r24;
	sub.s32 	%r26, %r23, %r25;
	div.u32 	%r27, %r26, %r2;
	add.s32 	%r3, %r27, %r24;
	and.b32  	%r28, %r3, 3;
	setp.eq.s32 	%p3, %r28, 3;
	@%p3 bra 	$L__BB1_4;
	mul.lo.s32 	%r44, %r17, %r46;
	mul.lo.s32 	%r5, %r2, %r17;
	add.s32 	%r29, %r3, 1;
	and.b32  	%r30, %r29, 3;
	neg.s32 	%r43, %r30;
$L__BB1_3:
	.pragma "nounroll";
	shl.b32 	%r31, %r44, 2;
	cvt.u64.u32 	%rd3, %r31;
	and.b64  	%rd4, %rd3, 67108860;
	add.s64 	%rd5, %rd1, %rd4;
	ld.global.f32 	%f1, [%rd5];
	add.f32 	%f2, %f1, %f1;
	st.global.f32 	[%rd5], %f2;
	add.s32 	%r46, %r46, %r2;
	add.s32 	%r44, %r44, %r5;
	add.s32 	%r43, %r43, 1;
	setp.ne.s32 	%p4, %r43, 0;
	@%p4 bra 	$L__BB1_3;
$L__BB1_4:
	setp.lt.u32 	%p5, %r3, 3;
	@%p5 bra 	$L__BB1_6;
$L__BB1_5:
	mul.lo.s32 	%r32, %r46, %r17;
	shl.b32 	%r33, %r32, 2;
	cvt.u64.u32 	%rd6, %r33;
	and.b64  	%rd7, %rd6, 67108860;
	add.s64 	%rd8, %rd1, %rd7;
	ld.global.f32 	%f3, [%rd8];
	add.f32 	%f4, %f3, %f3;
	st.global.f32 	[%rd8], %f4;
	add.s32 	%r34, %r46, %r2;
	mul.lo.s32 	%r35, %r34, %r17;
	shl.b32 	%r36, %r35, 2;
	cvt.u64.u32 	%rd9, %r36;
	and.b64  	%rd10, %rd9, 67108860;
	add.s64 	%rd11, %rd1, %rd10;
	ld.global.f32 	%f5, [%rd11];
	add.f32 	%f6, %f5, %f5;
	st.global.f32 	[%rd11], %f6;
	add.s32 	%r37, %r34, %r2;
	mul.lo.s32 	%r38, %r37, %r17;
	shl.b32 	%r39, %r38, 2;
	cvt.u64.u32 	%rd12, %r39;
	and.b64  	%rd13, %rd12, 67108860;
	add.s64 	%rd14, %rd1, %rd13;
	ld.global.f32 	%f7, [%rd14];
	add.f32 	%f8, %f7, %f7;
	st.global.f32 	[%rd14], %f8;
	add.s32 	%r40, %r37, %r2;
	mul.lo.s32 	%r41, %r40, %r17;
	shl.b32 	%r42, %r41, 2;
	cvt.u64.u32 	%rd15, %r42;
	and.b64  	%rd16, %rd15, 67108860;
	add.s64 	%rd17, %rd1, %rd16;
	ld.global.f32 	%f9, [%rd17];
	add.f32 	%f10, %f9, %f9;
	st.global.f32 	[%rd17], %f10;
	add.s32 	%r46, %r40, %r2;
	setp.lt.s32 	%p6, %r46, %r16;
	@%p6 bra 	$L__BB1_5;
$L__BB1_6:
	ret;

}


// ===== COMPILED SASS (sm_100) =====

	.target	sm_100

	.elftype	@"ET_EXEC"


//--------------------- .note.nv.tkinfo           --------------------------
	.section	.note.nv.tkinfo,"",@"SHT_NOTE"
	.sectionflags	@"SHF_NOTE_NV_TKINFO"
	.tkinfo
        /*0018*/ 	.word	0x00000002
        /*0030*/ 	.string	""
        /*0030*/ 	.string	"ptxas"
        /*0030*/ 	.string	"Cuda compilation tools, release 13.0, V13.0.88"
        /*0030*/ 	.string	"Build cuda_13.0.r13.0/compiler.36424714_0"
        /*0030*/ 	.string	"-arch sm_100 -m 64 "



//--------------------- .note.nv.cuinfo           --------------------------
	.section	.note.nv.cuinfo,"",@"SHT_NOTE"
	.sectionflags	@"SHF_NOTE_NV_CUINFO"
        /*0018*/ 	.short	0x0002
        /*001a*/ 	.short	0x0064
        /*001c*/ 	.short	0x0082
	.zero		2


//--------------------- .nv.info                  --------------------------
	.section	.nv.info,"",@"SHT_CUDA_INFO"
	.align	4


	//----- nvinfo : EIATTR_REGCOUNT
	.align		4
        /*0000*/ 	.byte	0x04, 0x2f
        /*0002*/ 	.short	(.L_1 - .L_0)
	.align		4
.L_0:
        /*0004*/ 	.word	index@(_Z9coalescedPfi)
        /*0008*/ 	.word	0x00000018


	//----- nvinfo : EIATTR_FRAME_SIZE
	.align		4
.L_1:
        /*000c*/ 	.byte	0x04, 0x11
        /*000e*/ 	.short	(.L_3 - .L_2)
	.align		4
.L_2:
        /*0010*/ 	.word	index@(_Z9coalescedPfi)
        /*0014*/ 	.word	0x00000000


	//----- nvinfo : EIATTR_REGCOUNT
	.align		4
.L_3:
        /*0018*/ 	.byte	0x04, 0x2f
        /*001a*/ 	.short	(.L_5 - .L_4)
	.align		4
.L_4:
        /*001c*/ 	.word	index@(_Z12nonCoalescedPfii)
        /*0020*/ 	.word	0x00000010


	//----- nvinfo : EIATTR_FRAME_SIZE
	.align		4
.L_5:
        /*0024*/ 	.byte	0x04, 0x11
        /*0026*/ 	.short	(.L_7 - .L_6)
	.align		4
.L_6:
        /*0028*/ 	.word	index@(_Z12nonCoalescedPfii)
        /*002c*/ 	.word	0x00000000


	//----- nvinfo : EIATTR_MIN_STACK_SIZE
	.align		4
.L_7:
        /*0030*/ 	.byte	0x04, 0x12
        /*0032*/ 	.short	(.L_9 - .L_8)
	.align		4
.L_8:
        /*0034*/ 	.word	index@(_Z12nonCoalescedPfii)
        /*0038*/ 	.word	0x00000000


	//----- nvinfo : EIATTR_MIN_STACK_SIZE
	.align		4
.L_9:
        /*003c*/ 	.byte	0x04, 0x12
        /*003e*/ 	.short	(.L_11 - .L_10)
	.align		4
.L_10:
        /*0040*/ 	.word	index@(_Z9coalescedPfi)
        /*0044*/ 	.word	0x00000000
.L_11:


//--------------------- .nv.compat                --------------------------
	.section	.nv.compat,"",@"SHT_CUDA_COMPAT_INFO"
	.align	4
        /*0000*/ 	.byte	0x02, 0x09, 0x00, 0x00, 0x02, 0x02, 0x01, 0x00, 0x02, 0x05, 0x05, 0x00, 0x03, 0x07, 0x01, 0x01
        /*0010*/ 	.byte	0x02, 0x03, 0x00, 0x00, 0x02, 0x06, 0x01, 0x00, 0x04, 0x0b, 0x08, 0x00, 0x09, 0x00, 0x00, 0x00
        /*0020*/ 	.byte	0x00, 0x00, 0x00, 0x00


//--------------------- .nv.info._Z12nonCoalescedPfii --------------------------
	.section	.nv.info._Z12nonCoalescedPfii,"",@"SHT_CUDA_INFO"
	.sectionflags	@""
	.align	4


	//----- nvinfo : EIATTR_CUDA_API_VERSION
	.align		4
        /*0000*/ 	.byte	0x04, 0x37
        /*0002*/ 	.short	(.L_13 - .L_12)
.L_12:
        /*0004*/ 	.word	0x00000082


	//----- nvinfo : EIATTR_KPARAM_INFO
	.align		4
.L_13:
        /*0008*/ 	.byte	0x04, 0x17
        /*000a*/ 	.short	(.L_15 - .L_14)
.L_14:
        /*000c*/ 	.word	0x00000000
        /*0010*/ 	.short	0x0002
        /*0012*/ 	.short	0x000c
        /*0014*/ 	.byte	0x00, 0xf0, 0x11, 0x00


	//----- nvinfo : EIATTR_KPARAM_INFO
	.align		4
.L_15:
        /*0018*/ 	.byte	0x04, 0x17
        /*001a*/ 	.short	(.L_17 - .L_16)
.L_16:
        /*001c*/ 	.word	0x00000000
        /*0020*/ 	.short	0x0001
        /*0022*/ 	.short	0x0008
        /*0024*/ 	.byte	0x00, 0xf0, 0x11, 0x00


	//----- nvinfo : EIATTR_KPARAM_INFO
	.align		4
.L_17:
        /*0028*/ 	.byte	0x04, 0x17
        /*002a*/ 	.short	(.L_19 - .L_18)
.L_18:
        /*002c*/ 	.word	0x00000000
        /*0030*/ 	.short	0x0000
        /*0032*/ 	.short	0x0000
        /*0034*/ 	.byte	0x00, 0xf5, 0x21, 0x00


	//----- nvinfo : EIATTR_SPARSE_MMA_MASK
	.align		4
.L_19:
        /*0038*/ 	.byte	0x03, 0x50
        /*003a*/ 	.short	0x0000


	//----- nvinfo : EIATTR_MAXREG_COUNT
	.align		4
        /*003c*/ 	.byte	0x03, 0x1b
        /*003e*/ 	.short	0x00ff


	//----- nvinfo : EIATTR_MERCURY_ISA_VERSION
	.align		4
        /*0040*/ 	.byte	0x03, 0x5f
        /*0042*/ 	.short	0x0101


	//----- nvinfo : EIATTR_VRC_CTA_INIT_COUNT
	.align		4
        /*0044*/ 	.byte	0x02, 0x4a
	.zero		1
	.zero		1


	//----- nvinfo : EIATTR_EXIT_INSTR_OFFSETS
	.align		4
        /*0048*/ 	.byte	0x04, 0x1c
        /*004a*/ 	.short	(.L_21 - .L_20)


	//   ....[0]....
.L_20:
        /*004c*/ 	.word	0x00000090


	//   ....[1]....
        /*0050*/ 	.word	0x000003d0


	//   ....[2]....
        /*0054*/ 	.word	0x00000640


	//----- nvinfo : EIATTR_CRS_STACK_SIZE
	.align		4
.L_21:
        /*0058*/ 	.byte	0x04, 0x1e
        /*005a*/ 	.short	(.L_23 - .L_22)
.L_22:
        /*005c*/ 	.word	0x00000000


	//----- nvinfo : EIATTR_CBANK_PARAM_SIZE
	.align		4
.L_23:
        /*0060*/ 	.byte	0x03, 0x19
        /*0062*/ 	.short	0x0010


	//----- nvinfo : EIATTR_PARAM_CBANK
	.align		4
        /*0064*/ 	.byte	0x04, 0x0a
        /*0066*/ 	.short	(.L_25 - .L_24)
	.align		4
.L_24:
        /*0068*/ 	.word	index@(.nv.constant0._Z12nonCoalescedPfii)
        /*006c*/ 	.short	0x0380
        /*006e*/ 	.short	0x0010


	//----- nvinfo : EIATTR_SW_WAR
	.align		4
.L_25:
        /*0070*/ 	.byte	0x04, 0x36
        /*0072*/ 	.short	(.L_27 - .L_26)
.L_26:
        /*0074*/ 	.word	0x00000008
.L_27:


//--------------------- .nv.info._Z9coalescedPfi  --------------------------
	.section	.nv.info._Z9coalescedPfi,"",@"SHT_CUDA_INFO"
	.sectionflags	@""
	.align	4


	//----- nvinfo : EIATTR_CUDA_API_VERSION
	.align		4
        /*0000*/ 	.byte	0x04, 0x37
        /*0002*/ 	.short	(.L_29 - .L_28)
.L_28:
        /*0004*/ 	.word	0x00000082


	//----- nvinfo : EIATTR_KPARAM_INFO
	.align		4
.L_29:
        /*0008*/ 	.byte	0x04, 0x17
        /*000a*/ 	.short	(.L_31 - .L_30)
.L_30:
        /*000c*/ 	.word	0x00000000
        /*0010*/ 	.short	0x0001
        /*0012*/ 	.short	0x0008
        /*0014*/ 	.byte	0x00, 0xf0, 0x11, 0x00


	//----- nvinfo : EIATTR_KPARAM_INFO
	.align		4
.L_31:
        /*0018*/ 	.byte	0x04, 0x17
        /*001a*/ 	.short	(.L_33 - .L_32)
.L_32:
        /*001c*/ 	.word	0x00000000
        /*0020*/ 	.short	0x0000
        /*0022*/ 	.short	0x0000
        /*0024*/ 	.byte	0x00, 0xf5, 0x21, 0x00


	//----- nvinfo : EIATTR_SPARSE_MMA_MASK
	.align		4
.L_33:
        /*0028*/ 	.byte	0x03, 0x50
        /*002a*/ 	.short	0x0000


	//----- nvinfo : EIATTR_MAXREG_COUNT
	.align		4
        /*002c*/ 	.byte	0x03, 0x1b
        /*002e*/ 	.short	0x00ff


	//----- nvinfo : EIATTR_MERCURY_ISA_VERSION
	.align		4
        /*0030*/ 	.byte	0x03, 0x5f
        /*0032*/ 	.short	0x0101


	//----- nvinfo : EIATTR_VRC_CTA_INIT_COUNT
	.align		4
        /*0034*/ 	.byte	0x02, 0x4a
	.zero		1
	.zero		1


	//----- nvinfo : EIATTR_EXIT_INSTR_OFFSETS
	.align		4
        /*0038*/ 	.byte	0x04, 0x1c
        /*003a*/ 	.short	(.L_35 - .L_34)


	//   ....[0]....
.L_34:
        /*003c*/ 	.word	0x00000090


	//   ....[1]....
        /*0040*/ 	.word	0x00000360


	//   ....[2]....
        /*0044*/ 	.word	0x000004a0


	//----- nvinfo : EIATTR_CRS_STACK_SIZE
	.align		4
.L_35:
        /*0048*/ 	.byte	0x04, 0x1e
        /*004a*/ 	.short	(.L_37 - .L_36)
.L_36:
        /*004c*/ 	.word	0x00000000


	//----- nvinfo : EIATTR_CBANK_PARAM_SIZE
	.align		4
.L_37:
        /*0050*/ 	.byte	0x03, 0x19
        /*0052*/ 	.short	0x000c


	//----- nvinfo : EIATTR_PARAM_CBANK
	.align		4
        /*0054*/ 	.byte	0x04, 0x0a
        /*0056*/ 	.short	(.L_39 - .L_38)
	.align		4
.L_38:
        /*0058*/ 	.word	index@(.nv.constant0._Z9coalescedPfi)
        /*005c*/ 	.short	0x0380
        /*005e*/ 	.short	0x000c


	//----- nvinfo : EIATTR_SW_WAR
	.align		4
.L_39:
        /*0060*/ 	.byte	0x04, 0x36
        /*0062*/ 	.short	(.L_41 - .L_40)
.L_40:
        /*0064*/ 	.word	0x00000008
.L_41:


//--------------------- .nv.callgraph             --------------------------
	.section	.nv.callgraph,"",@"SHT_CUDA_CALLGRAPH"
	.align	4
	.sectionentsize	8
	.align		4
        /*0000*/ 	.word	0x00000000
	.align		4
        /*0004*/ 	.word	0xffffffff
	.align		4
        /*0008*/ 	.word	0x00000000
	.align		4
        /*000c*/ 	.word	0xfffffffe
	.align		4
        /*0010*/ 	.word	0x00000000
	.align		4
        /*0014*/ 	.word	0xfffffffd
	.align		4
        /*0018*/ 	.word	0x00000000
	.align		4
        /*001c*/ 	.word	0xfffffffc


//--------------------- .text._Z12nonCoalescedPfii --------------------------
	.section	.text._Z12nonCoalescedPfii,"ax",@progbits
	.align	128
        .global         _Z12nonCoalescedPfii
        .type           _Z12nonCoalescedPfii,@function
        .size           _Z12nonCoalescedPfii,(.L_x_10 - _Z12nonCoalescedPfii)
        .other          _Z12nonCoalescedPfii,@"STO_CUDA_ENTRY STV_DEFAULT"
_Z12nonCoalescedPfii:
.text._Z12nonCoalescedPfii:
[----:B------:R-:W-:Y:S01]  /*0000*/  LDC R1, c[0x0][0x37c] ;  /* 0x0000df00ff017b82 */ /* 0x000fe20000000800 */
[----:B------:R-:W0:Y:S07]  /*0010*/  S2R R3, SR_TID.X ;  /* 0x0000000000037919 */ /* 0x000e2e0000002100 */
[----:B------:R-:W0:Y:S01]  /*0020*/  S2UR UR4, SR_CTAID.X ;  /* 0x00000000000479c3 */ /* 0x000e220000002500 */
[----:B------:R-:W1:Y:S07]  /*0030*/  LDCU UR6, c[0x0][0x388] ;  /* 0x00007100ff0677ac */ /* 0x000e6e0008000800 */
[----:B------:R-:W0:Y:S01]  /*0040*/  LDC R0, c[0x0][0x360] ;  /* 0x0000d800ff007b82 */ /* 0x000e220000000800 */
[----:B------:R-:W2:Y:S01]  /*0050*/  LDCU UR5, c[0x0][0x370] ;  /* 0x00006e00ff0577ac */ /* 0x000ea20008000800 */
[----:B0-----:R-:W-:-:S02]  /*0060*/  IMAD R3, R0, UR4, R3 ;  /* 0x0000000400037c24 */ /* 0x001fc4000f8e0203 */
[----:B--2---:R-:W-:-:S03]  /*0070*/  IMAD R0, R0, UR5, RZ ;  /* 0x0000000500007c24 */ /* 0x004fc6000f8e02ff */
[----:B-1----:R-:W-:-:S13]  /*0080*/  ISETP.GE.AND P0, PT, R3, UR6, PT ;  /* 0x0000000603007c0c */ /* 0x002fda000bf06270 */
[----:B------:R-:W-:Y:S05]  /*0090*/  @P0 EXIT ;  /* 0x000000000000094d */ /* 0x000fea0003800000 */
[----:B------:R-:W0:Y:S01]  /*00a0*/  I2F.U32.RP R8, R0 ;  /* 0x0000000000087306 */ /* 0x000e220000209000 */
[C---:B------:R-:W-:Y:S01]  /*00b0*/  IADD3 R2, PT, PT, R0.reuse, R3, RZ ;  /* 0x0000000300027210 */ /* 0x040fe20007ffe0ff */
[----:B------:R-:W-:Y:S01]  /*00c0*/  IMAD.MOV R9, RZ, RZ, -R0 ;  /* 0x000000ffff097224 */ /* 0x000fe200078e0a00 */
[----:B------:R-:W-:Y:S01]  /*00d0*/  ISETP.NE.U32.AND P2, PT, R0, RZ, PT ;  /* 0x000000ff0000720c */ /* 0x000fe20003f45070 */
[----:B------:R-:W1:Y:S01]  /*00e0*/  LDCU UR7, c[0x0][0x38c] ;  /* 0x00007180ff0777ac */ /* 0x000e620008000800 */
[C---:B------:R-:W-:Y:S01]  /*00f0*/  ISETP.GE.AND P0, PT, R2.reuse, UR6, PT ;  /* 0x0000000602007c0c */ /* 0x040fe2000bf06270 */
[----:B------:R-:W-:Y:S01]  /*0100*/  BSSY.RECONVERGENT B0, `(.L_x_0) ;  /* 0x000002c000007945 */ /* 0x000fe20003800200 */
[----:B------:R-:W-:Y:S01]  /*0110*/  VIMNMX R7, PT, PT, R2, UR6, !PT ;  /* 0x0000000602077c48 */ /* 0x000fe2000ffe0100 */
[----:B------:R-:W2:Y:S01]  /*0120*/  LDCU.64 UR10, c[0x0][0x380] ;  /* 0x00007000ff0a77ac */ /* 0x000ea20008000a00 */
[----:B------:R-:W-:Y:S01]  /*0130*/  SEL R6, RZ, 0x1, P0 ;  /* 0x00000001ff067807 */ /* 0x000fe20000000000 */
[----:B------:R-:W3:Y:S03]  /*0140*/  LDCU.64 UR4, c[0x0][0x358] ;  /* 0x00006b00ff0477ac */ /* 0x000ee60008000a00 */
[----:B------:R-:W-:Y:S01]  /*0150*/  IADD3 R7, PT, PT, R7, -R2, -R6 ;  /* 0x8000000207077210 */ /* 0x000fe20007ffe806 */
[----:B0-----:R-:W0:Y:S01]  /*0160*/  MUFU.RCP R8, R8 ;  /* 0x0000000800087308 */ /* 0x001e220000001000 */
[----:B------:R-:W4:Y:S01]  /*0170*/  LDCU.64 UR8, c[0x0][0x380] ;  /* 0x00007000ff0877ac */ /* 0x000f220008000a00 */
[----:B0-----:R-:W-:-:S06]  /*0180*/  VIADD R4, R8, 0xffffffe ;  /* 0x0ffffffe08047836 */ /* 0x001fcc0000000000 */
[----:B------:R0:W5:Y:S02]  /*0190*/  F2I.FTZ.U32.TRUNC.NTZ R5, R4 ;  /* 0x0000000400057305 */ /* 0x000164000021f000 */
[----:B0-----:R-:W-:Y:S02]  /*01a0*/  IMAD.MOV.U32 R4, RZ, RZ, RZ ;  /* 0x000000ffff047224 */ /* 0x001fe400078e00ff */
[----:B-----5:R-:W-:-:S04]  /*01b0*/  IMAD R9, R9, R5, RZ ;  /* 0x0000000509097224 */ /* 0x020fc800078e02ff */
[----:B------:R-:W-:-:S06]  /*01c0*/  IMAD.HI.U32 R8, R5, R9, R4 ;  /* 0x0000000905087227 */ /* 0x000fcc00078e0004 */
[----:B------:R-:W-:-:S04]  /*01d0*/  IMAD.HI.U32 R5, R8, R7, RZ ;  /* 0x0000000708057227 */ /* 0x000fc800078e00ff */
[----:B------:R-:W-:-:S04]  /*01e0*/  IMAD.MOV R2, RZ, RZ, -R5 ;  /* 0x000000ffff027224 */ /* 0x000fc800078e0a05 */
[----:B------:R-:W-:-:S05]  /*01f0*/  IMAD R7, R0, R2, R7 ;  /* 0x0000000200077224 */ /* 0x000fca00078e0207 */
[----:B------:R-:W-:-:S13]  /*0200*/  ISETP.GE.U32.AND P0, PT, R7, R0, PT ;  /* 0x000000000700720c */ /* 0x000fda0003f06070 */
[----:B------:R-:W-:Y:S01]  /*0210*/  @P0 IADD3 R7, PT, PT, -R0, R7, RZ ;  /* 0x0000000700070210 */ /* 0x000fe20007ffe1ff */
[----:B------:R-:W-:-:S03]  /*0220*/  @P0 VIADD R5, R5, 0x1 ;  /* 0x0000000105050836 */ /* 0x000fc60000000000 */
[----:B------:R-:W-:-:S13]  /*0230*/  ISETP.GE.U32.AND P1, PT, R7, R0, PT ;  /* 0x000000000700720c */ /* 0x000fda0003f26070 */
[----:B------:R-:W-:Y:S01]  /*0240*/  @P1 VIADD R5, R5, 0x1 ;  /* 0x0000000105051836 */ /* 0x000fe20000000000 */
[----:B------:R-:W-:-:S04]  /*0250*/  @!P2 LOP3.LUT R5, RZ, R0, RZ, 0x33, !PT ;  /* 0x00000000ff05a212 */ /* 0x000fc800078e33ff */
[----:B------:R-:W-:-:S04]  /*0260*/  IADD3 R2, PT, PT, R6, R5, RZ ;  /* 0x0000000506027210 */ /* 0x000fc80007ffe0ff */
[C---:B------:R-:W-:Y:S02]  /*0270*/  LOP3.LUT R4, R2.reuse, 0x3, RZ, 0xc0, !PT ;  /* 0x0000000302047812 */ /* 0x040fe400078ec0ff */
[----:B------:R-:W-:Y:S02]  /*0280*/  ISETP.GE.U32.AND P0, PT, R2, 0x3, PT ;  /* 0x000000030200780c */ /* 0x000fe40003f06070 */
[----:B------:R-:W-:-:S13]  /*0290*/  ISETP.NE.AND P1, PT, R4, 0x3, PT ;  /* 0x000000030400780c */ /* 0x000fda0003f25270 */
[----:B-1234-:R-:W-:Y:S05]  /*02a0*/  @!P1 BRA `(.L_x_1) ;  /* 0x0000000000449947 */ /* 0x01efea0003800000 */
[----:B------:R-:W0:Y:S01]  /*02b0*/  LDC R8, c[0x0][0x38c] ;  /* 0x0000e300ff087b82 */ /* 0x000e220000000800 */
[----:B------:R-:W-:-:S05]  /*02c0*/  VIADD R2, R2, 0x1 ;  /* 0x0000000102027836 */ /* 0x000fca0000000000 */
[----:B------:R-:W-:-:S05]  /*02d0*/  LOP3.LUT R2, R2, 0x3, RZ, 0xc0, !PT ;  /* 0x0000000302027812 */ /* 0x000fca00078ec0ff */
[----:B------:R-:W-:Y:S02]  /*02e0*/  IMAD.MOV R2, RZ, RZ, -R2 ;  /* 0x000000ffff027224 */ /* 0x000fe400078e0a02 */
[----:B0-----:R-:W-:-:S07]  /*02f0*/  IMAD R7, R3, R8, RZ ;  /* 0x0000000803077224 */ /* 0x001fce00078e02ff */
.L_x_2:
[----:B0-----:R-:W-:-:S04]  /*0300*/  SHF.L.U32 R4, R7, 0x2, RZ ;  /* 0x0000000207047819 */ /* 0x001fc800000006ff */
[----:B------:R-:W-:-:S04]  /*0310*/  LOP3.LUT R4, R4, 0x3fffffc, RZ, 0xc0, !PT ;  /* 0x03fffffc04047812 */ /* 0x000fc800078ec0ff */
[----:B------:R-:W-:-:S05]  /*0320*/  IADD3 R4, P1, PT, R4, UR8, RZ ;  /* 0x0000000804047c10 */ /* 0x000fca000ff3e0ff */
[----:B------:R-:W-:-:S05]  /*0330*/  IMAD.X R5, RZ, RZ, UR9, P1 ;  /* 0x00000009ff057e24 */ /* 0x000fca00088e06ff */
[----:B------:R-:W2:Y:S01]  /*0340*/  LDG.E R6, desc[UR4][R4.64] ;  /* 0x0000000404067981 */ /* 0x000ea2000c1e1900 */
[----:B------:R-:W-:Y:S01]  /*0350*/  VIADD R2, R2, 0x1 ;  /* 0x0000000102027836 */ /* 0x000fe20000000000 */
[C---:B------:R-:W-:Y:S01]  /*0360*/  IADD3 R3, PT, PT, R0.reuse, R3, RZ ;  /* 0x0000000300037210 */ /* 0x040fe20007ffe0ff */
[----:B------:R-:W-:-:S03]  /*0370*/  IMAD R7, R0, R8, R7 ;  /* 0x0000000800077224 */ /* 0x000fc600078e0207 */
[----:B------:R-:W-:Y:S01]  /*0380*/  ISETP.NE.AND P1, PT, R2, RZ, PT ;  /* 0x000000ff0200720c */ /* 0x000fe20003f25270 */
[----:B--2---:R-:W-:-:S05]  /*0390*/  FADD R9, R6, R6 ;  /* 0x0000000606097221 */ /* 0x004fca0000000000 */
[----:B------:R0:W-:Y:S07]  /*03a0*/  STG.E desc[UR4][R4.64], R9 ;  /* 0x0000000904007986 */ /* 0x0001ee000c101904 */
[----:B------:R-:W-:Y:S05]  /*03b0*/  @P1 BRA `(.L_x_2) ;  /* 0xfffffffc00d01947 */ /* 0x000fea000383ffff */
.L_x_1:
[----:B------:R-:W-:Y:S05]  /*03c0*/  BSYNC.RECONVERGENT B0 ;  /* 0x0000000000007941 */ /* 0x000fea0003800200 */
.L_x_0:
[----:B------:R-:W-:Y:S05]  /*03d0*/  @!P0 EXIT ;  /* 0x000000000000894d */ /* 0x000fea0003800000 */
.L_x_3:
[----:B------:R-:W-:-:S04]  /*03e0*/  IMAD R2, R3, UR7, RZ ;  /* 0x0000000703027c24 */ /* 0x000fc8000f8e02ff */
[----:B------:R-:W-:-:S05]  /*03f0*/  IMAD.SHL.U32 R2, R2, 0x4, RZ ;  /* 0x0000000402027824 */ /* 0x000fca00078e00ff */
[----:B------:R-:W-:-:S04]  /*0400*/  LOP3.LUT R2, R2, 0x3fffffc, RZ, 0xc0, !PT ;  /* 0x03fffffc02027812 */ /* 0x000fc800078ec0ff */
[----:B0-2---:R-:W-:-:S04]  /*0410*/  IADD3 R4, P0, PT, R2, UR10, RZ ;  /* 0x0000000a02047c10 */ /* 0x005fc8000ff1e0ff */
[----:B------:R-:W-:-:S05]  /*0420*/  IADD3.X R5, PT, PT, RZ, UR11, RZ, P0, !PT ;  /* 0x0000000bff057c10 */ /* 0x000fca00087fe4ff */
[----:B------:R-:W2:Y:S01]  /*0430*/  LDG.E R6, desc[UR4][R4.64] ;  /* 0x0000000404067981 */ /* 0x000ea2000c1e1900 */
[----:B------:R-:W-:-:S04]  /*0440*/  IMAD.IADD R13, R0, 0x1, R3 ;  /* 0x00000001000d7824 */ /* 0x000fc800078e0203 */
[----:B------:R-:W-:-:S05]  /*0450*/  IMAD R2, R13, UR7, RZ ;  /* 0x000000070d027c24 */ /* 0x000fca000f8e02ff */
[----:B------:R-:W-:-:S04]  /*0460*/  SHF.L.U32 R2, R2, 0x2, RZ ;  /* 0x0000000202027819 */ /* 0x000fc800000006ff */
[----:B------:R-:W-:-:S04]  /*0470*/  LOP3.LUT R2, R2, 0x3fffffc, RZ, 0xc0, !PT ;  /* 0x03fffffc02027812 */ /* 0x000fc800078ec0ff */
[----:B------:R-:W-:-:S05]  /*0480*/  IADD3 R2, P0, PT, R2, UR10, RZ ;  /* 0x0000000a02027c10 */ /* 0x000fca000ff1e0ff */
[----:B------:R-:W-:Y:S02]  /*0490*/  IMAD.X R3, RZ, RZ, UR11, P0 ;  /* 0x0000000bff037e24 */ /* 0x000fe400080e06ff */
[----:B--2---:R-:W-:-:S05]  /*04a0*/  FADD R9, R6, R6 ;  /* 0x0000000606097221 */ /* 0x004fca0000000000 */
[----:B------:R0:W-:Y:S04]  /*04b0*/  STG.E desc[UR4][R4.64], R9 ;  /* 0x0000000904007986 */ /* 0x0001e8000c101904 */
[----:B------:R-:W2:Y:S01]  /*04c0*/  LDG.E R8, desc[UR4][R2.64] ;  /* 0x0000000402087981 */ /* 0x000ea2000c1e1900 */
[----:B------:R-:W-:-:S05]  /*04d0*/  IADD3 R13, PT, PT, R0, R13, RZ ;  /* 0x0000000d000d7210 */ /* 0x000fca0007ffe0ff */
[----:B------:R-:W-:-:S04]  /*04e0*/  IMAD R6, R13, UR7, RZ ;  /* 0x000000070d067c24 */ /* 0x000fc8000f8e02ff */
[----:B------:R-:W-:-:S05]  /*04f0*/  IMAD.SHL.U32 R6, R6, 0x4, RZ ;  /* 0x0000000406067824 */ /* 0x000fca00078e00ff */
[----:B------:R-:W-:-:S04]  /*0500*/  LOP3.LUT R6, R6, 0x3fffffc, RZ, 0xc0, !PT ;  /* 0x03fffffc06067812 */ /* 0x000fc800078ec0ff */
[----:B------:R-:W-:-:S04]  /*0510*/  IADD3 R6, P0, PT, R6, UR10, RZ ;  /* 0x0000000a06067c10 */ /* 0x000fc8000ff1e0ff */
[----:B------:R-:W-:Y:S01]  /*0520*/  IADD3.X R7, PT, PT, RZ, UR11, RZ, P0, !PT ;  /* 0x0000000bff077c10 */ /* 0x000fe200087fe4ff */
[----:B--2---:R-:W-:-:S05]  /*0530*/  FADD R11, R8, R8 ;  /* 0x00000008080b7221 */ /* 0x004fca0000000000 */
[----:B------:R1:W-:Y:S04]  /*0540*/  STG.E desc[UR4][R2.64], R11 ;  /* 0x0000000b02007986 */ /* 0x0003e8000c101904 */
[----:B------:R-:W2:Y:S01]  /*0550*/  LDG.E R8, desc[UR4][R6.64] ;  /* 0x0000000406087981 */ /* 0x000ea2000c1e1900 */
[----:B------:R-:W-:-:S04]  /*0560*/  IMAD.IADD R13, R0, 0x1, R13 ;  /* 0x00000001000d7824 */ /* 0x000fc800078e020d */
[----:B0-----:R-:W-:-:S05]  /*0570*/  IMAD R4, R13, UR7, RZ ;  /* 0x000000070d047c24 */ /* 0x001fca000f8e02ff */
[----:B------:R-:W-:-:S04]  /*0580*/  SHF.L.U32 R4, R4, 0x2, RZ ;  /* 0x0000000204047819 */ /* 0x000fc800000006ff */
[----:B------:R-:W-:-:S04]  /*0590*/  LOP3.LUT R4, R4, 0x3fffffc, RZ, 0xc0, !PT ;  /* 0x03fffffc04047812 */ /* 0x000fc800078ec0ff */
[----:B------:R-:W-:-:S05]  /*05a0*/  IADD3 R4, P0, PT, R4, UR10, RZ ;  /* 0x0000000a04047c10 */ /* 0x000fca000ff1e0ff */
[----:B------:R-:W-:Y:S02]  /*05b0*/  IMAD.X R5, RZ, RZ, UR11, P0 ;  /* 0x0000000bff057e24 */ /* 0x000fe400080e06ff */
[----:B--2---:R-:W-:-:S05]  /*05c0*/  FADD R9, R8, R8 ;  /* 0x0000000808097221 */ /* 0x004fca0000000000 */
[----:B------:R2:W-:Y:S04]  /*05d0*/  STG.E desc[UR4][R6.64], R9 ;  /* 0x0000000906007986 */ /* 0x0005e8000c101904 */
[----:B------:R-:W3:Y:S01]  /*05e0*/  LDG.E R8, desc[UR4][R4.64] ;  /* 0x0000000404087981 */ /* 0x000ee2000c1e1900 */
[----:B-1----:R-:W-:-:S04]  /*05f0*/  IADD3 R3, PT, PT, R0, R13, RZ ;  /* 0x0000000d00037210 */ /* 0x002fc80007ffe0ff */
[----:B------:R-:W-:Y:S01]  /*0600*/  ISETP.GE.AND P0, PT, R3, UR6, PT ;  /* 0x0000000603007c0c */ /* 0x000fe2000bf06270 */
[----:B---3--:R-:W-:-:S05]  /*0610*/  FADD R11, R8, R8 ;  /* 0x00000008080b7221 */ /* 0x008fca0000000000 */
[----:B------:R2:W-:Y:S07]  /*0620*/  STG.E desc[UR4][R4.64], R11 ;  /* 0x0000000b04007986 */ /* 0x0005ee000c101904 */
[----:B------:R-:W-:Y:S05]  /*0630*/  @!P0 BRA `(.L_x_3) ;  /* 0xfffffffc00688947 */ /* 0x000fea000383ffff */
[----:B------:R-:W-:Y:S05]  /*0640*/  EXIT ;  /* 0x000000000000794d */ /* 0x000fea0003800000 */
.L_x_4:
[----:B------:R-:W-:-:S00]  /*0650*/  BRA `(.L_x_4) ;  /* 0xfffffffc00fc7947 */ /* 0x000fc0000383ffff */
[----:B------:R-:W-:-:S00]  /*0660*/  NOP ;  /* 0x0000000000007918 */ /* 0x000fc00000000000 */
        /* <DEDUP_REMOVED lines=9> */
.L_x_10:


//--------------------- .text._Z9coalescedPfi     --------------------------
	.section	.text._Z9coalescedPfi,"ax",@progbits
	.align	128
        .global         _Z9coalescedPfi
        .type           _Z9coalescedPfi,@function
        .size           _Z9coalescedPfi,(.L_x_11 - _Z9coalescedPfi)
        .other          _Z9coalescedPfi,@"STO_CUDA_ENTRY STV_DEFAULT"
_Z9coalescedPfi:
.text._Z9coalescedPfi:
        /* <DEDUP_REMOVED lines=14> */
[----:B------:R-:W1:Y:S01]  /*00e0*/  LDCU.64 UR4, c[0x0][0x358] ;  /* 0x00006b00ff0477ac */ /* 0x000e620008000a00 */
[C---:B------:R-:W-:Y:S01]  /*00f0*/  ISETP.GE.AND P0, PT, R4.reuse, UR6, PT ;  /* 0x0000000604007c0c */ /* 0x040fe2000bf06270 */
[----:B------:R-:W-:Y:S01]  /*0100*/  BSSY.RECONVERGENT B0, `(.L_x_5) ;  /* 0x0000025000007945 */ /* 0x000fe20003800200 */
[----:B------:R-:W-:Y:S02]  /*0110*/  VIMNMX R7, PT, PT, R4, UR6, !PT ;  /* 0x0000000604077c48 */ /* 0x000fe4000ffe0100 */
[----:B------:R-:W-:-:S04]  /*0120*/  SEL R6, RZ, 0x1, P0 ;  /* 0x00000001ff067807 */ /* 0x000fc80000000000 */
[----:B------:R-:W-:Y:S01]  /*0130*/  IADD3 R7, PT, PT, R7, -R4, -R6 ;  /* 0x8000000407077210 */ /* 0x000fe20007ffe806 */
[----:B0-----:R-:W0:Y:S02]  /*0140*/  MUFU.RCP R8, R8 ;  /* 0x0000000800087308 */ /* 0x001e240000001000 */
[----:B0-----:R-:W-:-:S06]  /*0150*/  IADD3 R2, PT, PT, R8, 0xffffffe, RZ ;  /* 0x0ffffffe08027810 */ /* 0x001fcc0007ffe0ff */
[----:B------:R0:W2:Y:S02]  /*0160*/  F2I.FTZ.U32.TRUNC.NTZ R3, R2 ;  /* 0x0000000200037305 */ /* 0x0000a4000021f000 */
[----:B0-----:R-:W-:Y:S02]  /*0170*/  IMAD.MOV.U32 R2, RZ, RZ, RZ ;  /* 0x000000ffff027224 */ /* 0x001fe400078e00ff */
[----:B--2---:R-:W-:-:S04]  /*0180*/  IMAD R9, R9, R3, RZ ;  /* 0x0000000309097224 */ /* 0x004fc800078e02ff */
[----:B------:R-:W-:-:S06]  /*0190*/  IMAD.HI.U32 R8, R3, R9, R2 ;  /* 0x0000000903087227 */ /* 0x000fcc00078e0002 */
[----:B------:R-:W-:-:S05]  /*01a0*/  IMAD.HI.U32 R9, R8, R7, RZ ;  /* 0x0000000708097227 */ /* 0x000fca00078e00ff */
[----:B------:R-:W-:-:S05]  /*01b0*/  IADD3 R2, PT, PT, -R9, RZ, RZ ;  /* 0x000000ff09027210 */ /* 0x000fca0007ffe1ff */
[----:B------:R-:W-:Y:S02]  /*01c0*/  IMAD R7, R0, R2, R7 ;  /* 0x0000000200077224 */ /* 0x000fe400078e0207 */
[----:B------:R-:W0:Y:S03]  /*01d0*/  LDC.64 R2, c[0x0][0x380] ;  /* 0x0000e000ff027b82 */ /* 0x000e260000000a00 */
[----:B------:R-:W-:-:S13]  /*01e0*/  ISETP.GE.U32.AND P0, PT, R7, R0, PT ;  /* 0x000000000700720c */ /* 0x000fda0003f06070 */
[----:B------:R-:W-:Y:S01]  /*01f0*/  @P0 IMAD.IADD R7, R7, 0x1, -R0 ;  /* 0x0000000107070824 */ /* 0x000fe200078e0a00 */
[----:B------:R-:W-:-:S04]  /*0200*/  @P0 IADD3 R9, PT, PT, R9, 0x1, RZ ;  /* 0x0000000109090810 */ /* 0x000fc80007ffe0ff */
[----:B------:R-:W-:-:S13]  /*0210*/  ISETP.GE.U32.AND P1, PT, R7, R0, PT ;  /* 0x000000000700720c */ /* 0x000fda0003f26070 */
[----:B------:R-:W-:Y:S01]  /*0220*/  @P1 VIADD R9, R9, 0x1 ;  /* 0x0000000109091836 */ /* 0x000fe20000000000 */
[----:B------:R-:W-:-:S04]  /*0230*/  @!P2 LOP3.LUT R9, RZ, R0, RZ, 0x33, !PT ;  /* 0x00000000ff09a212 */ /* 0x000fc800078e33ff */
[----:B------:R-:W-:-:S04]  /*0240*/  IADD3 R4, PT, PT, R6, R9, RZ ;  /* 0x0000000906047210 */ /* 0x000fc80007ffe0ff */
[C---:B------:R-:W-:Y:S02]  /*0250*/  LOP3.LUT R6, R4.reuse, 0x3, RZ, 0xc0, !PT ;  /* 0x0000000304067812 */ /* 0x040fe400078ec0ff */
[----:B------:R-:W-:Y:S02]  /*0260*/  ISETP.GE.U32.AND P1, PT, R4, 0x3, PT ;  /* 0x000000030400780c */ /* 0x000fe40003f26070 */
[----:B------:R-:W-:-:S13]  /*0270*/  ISETP.NE.AND P0, PT, R6, 0x3, PT ;  /* 0x000000030600780c */ /* 0x000fda0003f05270 */
[----:B01----:R-:W-:Y:S05]  /*0280*/  @!P0 BRA `(.L_x_6) ;  /* 0x0000000000308947 */ /* 0x003fea0003800000 */
[----:B------:R-:W0:Y:S01]  /*0290*/  LDC.64 R8, c[0x0][0x380] ;  /* 0x0000e000ff087b82 */ /* 0x000e220000000a00 */
[----:B------:R-:W-:-:S05]  /*02a0*/  VIADD R4, R4, 0x1 ;  /* 0x0000000104047836 */ /* 0x000fca0000000000 */
[----:B------:R-:W-:-:S04]  /*02b0*/  LOP3.LUT R4, R4, 0x3, RZ, 0xc0, !PT ;  /* 0x0000000304047812 */ /* 0x000fc800078ec0ff */
[----:B------:R-:W-:-:S07]  /*02c0*/  IADD3 R4, PT, PT, -R4, RZ, RZ ;  /* 0x000000ff04047210 */ /* 0x000fce0007ffe1ff */
.L_x_7:
[----:B01----:R-:W-:-:S05]  /*02d0*/  IMAD.WIDE R6, R5, 0x4, R8 ;  /* 0x0000000405067825 */ /* 0x003fca00078e0208 */
[----:B------:R-:W2:Y:S01]  /*02e0*/  LDG.E R10, desc[UR4][R6.64] ;  /* 0x00000004060a7981 */ /* 0x000ea2000c1e1900 */
[----:B------:R-:W-:Y:S01]  /*02f0*/  VIADD R4, R4, 0x1 ;  /* 0x0000000104047836 */ /* 0x000fe20000000000 */
[----:B------:R-:W-:-:S04]  /*0300*/  IADD3 R5, PT, PT, R0, R5, RZ ;  /* 0x0000000500057210 */ /* 0x000fc80007ffe0ff */
[----:B------:R-:W-:Y:S01]  /*0310*/  ISETP.NE.AND P0, PT, R4, RZ, PT ;  /* 0x000000ff0400720c */ /* 0x000fe20003f05270 */
[----:B--2---:R-:W-:-:S05]  /*0320*/  FADD R11, R10, R10 ;  /* 0x0000000a0a0b7221 */ /* 0x004fca0000000000 */
[----:B------:R1:W-:Y:S07]  /*0330*/  STG.E desc[UR4][R6.64], R11 ;  /* 0x0000000b06007986 */ /* 0x0003ee000c101904 */
[----:B------:R-:W-:Y:S05]  /*0340*/  @P0 BRA `(.L_x_7) ;  /* 0xfffffffc00e00947 */ /* 0x000fea000383ffff */
.L_x_6:
[----:B------:R-:W-:Y:S05]  /*0350*/  BSYNC.RECONVERGENT B0 ;  /* 0x0000000000007941 */ /* 0x000fea0003800200 */
.L_x_5:
[----:B------:R-:W-:Y:S05]  /*0360*/  @!P1 EXIT ;  /* 0x000000000000994d */ /* 0x000fea0003800000 */
.L_x_8:
[----:B0-----:R-:W-:-:S05]  /*0370*/  IMAD.WIDE R12, R5, 0x4, R2 ;  /* 0x00000004050c7825 */ /* 0x001fca00078e0202 */
[----:B------:R-:W2:Y:S01]  /*0380*/  LDG.E R4, desc[UR4][R12.64] ;  /* 0x000000040c047981 */ /* 0x000ea2000c1e1900 */
[----:B-1----:R-:W-:-:S04]  /*0390*/  IMAD.WIDE R6, R0, 0x4, R12 ;  /* 0x0000000400067825 */ /* 0x002fc800078e020c */
[----:B--2---:R-:W-:-:S05]  /*03a0*/  FADD R15, R4, R4 ;  /* 0x00000004040f7221 */ /* 0x004fca0000000000 */
[----:B------:R0:W-:Y:S04]  /*03b0*/  STG.E desc[UR4][R12.64], R15 ;  /* 0x0000000f0c007986 */ /* 0x0001e8000c101904 */
[----:B------:R-:W2:Y:S01]  /*03c0*/  LDG.E R4, desc[UR4][R6.64] ;  /* 0x0000000406047981 */ /* 0x000ea2000c1e1900 */
[----:B------:R-:W-:-:S04]  /*03d0*/  IMAD.WIDE R8, R0, 0x4, R6 ;  /* 0x0000000400087825 */ /* 0x000fc800078e0206 */
[----:B--2---:R-:W-:-:S05]  /*03e0*/  FADD R17, R4, R4 ;  /* 0x0000000404117221 */ /* 0x004fca0000000000 */
[----:B------:R0:W-:Y:S04]  /*03f0*/  STG.E desc[UR4][R6.64], R17 ;  /* 0x0000001106007986 */ /* 0x0001e8000c101904 */
[----:B------:R-:W2:Y:S01]  /*0400*/  LDG.E R4, desc[UR4][R8.64] ;  /* 0x0000000408047981 */ /* 0x000ea2000c1e1900 */
[----:B------:R-:W-:-:S04]  /*0410*/  IMAD.WIDE R10, R0, 0x4, R8 ;  /* 0x00000004000a7825 */ /* 0x000fc800078e0208 */
[----:B--2---:R-:W-:-:S05]  /*0420*/  FADD R19, R4, R4 ;  /* 0x0000000404137221 */ /* 0x004fca0000000000 */
[----:B------:R0:W-:Y:S04]  /*0430*/  STG.E desc[UR4][R8.64], R19 ;  /* 0x0000001308007986 */ /* 0x0001e8000c101904 */
[----:B------:R-:W2:Y:S01]  /*0440*/  LDG.E R4, desc[UR4][R10.64] ;  /* 0x000000040a047981 */ /* 0x000ea2000c1e1900 */
[----:B------:R-:W-:-:S04]  /*0450*/  LEA R5, R0, R5, 0x2 ;  /* 0x0000000500057211 */ /* 0x000fc800078e10ff */
[----:B------:R-:W-:Y:S01]  /*0460*/  ISETP.GE.AND P0, PT, R5, UR6, PT ;  /* 0x0000000605007c0c */ /* 0x000fe2000bf06270 */
[----:B--2---:R-:W-:-:S05]  /*0470*/  FADD R21, R4, R4 ;  /* 0x0000000404157221 */ /* 0x004fca0000000000 */
[----:B------:R0:W-:Y:S07]  /*0480*/  STG.E desc[UR4][R10.64], R21 ;  /* 0x000000150a007986 */ /* 0x0001ee000c101904 */
[----:B------:R-:W-:Y:S05]  /*0490*/  @!P0 BRA `(.L_x_8) ;  /* 0xfffffffc00b48947 */ /* 0x000fea000383ffff */
[----:B------:R-:W-:Y:S05]  /*04a0*/  EXIT ;  /* 0x000000000000794d */ /* 0x000fea0003800000 */
.L_x_9:
        /* <DEDUP_REMOVED lines=13> */
.L_x_11:


//--------------------- .nv.shared.reserved.0     --------------------------
	.section	.nv.shared.reserved.0,"aw",@nobits
	.weak		__nv_reservedSMEM_offset_0_alias
	.size		__nv_reservedSMEM_offset_0_alias, 0, 64
	.other		__nv_reservedSMEM_offset_0_alias,@"STO_CUDA_RESERVED_SHARED STV_DEFAULT"
__nv_reservedSMEM_offset_0_alias:
	.zero		0
	.zero		64


//--------------------- .nv.constant0._Z12nonCoalescedPfii --------------------------
	.section	.nv.constant0._Z12nonCoalescedPfii,"a",@progbits
	.sectionflags	@""
	.align	4
.nv.constant0._Z12nonCoalescedPfii:
	.zero		912


//--------------------- .nv.constant0._Z9coalescedPfi --------------------------
	.section	.nv.constant0._Z9coalescedPfi,"a",@progbits
	.sectionflags	@""
	.align	4
.nv.constant0._Z9coalescedPfi:
	.zero		908


//--------------------- SYMBOLS --------------------------

	.type		.nv.reservedSmem.offset0,@object
	.size		.nv.reservedSmem.offset0,0x4
